	.headerflags	@"EF_CUDA_TEXMODE_UNIFIED EF_CUDA_64BIT_ADDRESS EF_CUDA_ACCELERATORS EF_CUDA_SM90 EF_CUDA_VIRTUAL_SM(EF_CUDA_SM90)"
	.elftype	@"ET_EXEC"


//--------------------- .nv.info                  --------------------------
	.section	.nv.info,"",@"SHT_CUDA_INFO"
	.align	4


	//----- nvinfo : EIATTR_REGCOUNT
	.align		4
        /*0000*/ 	.byte	0x04, 0x2f
        /*0002*/ 	.short	(.L_1 - .L_0)
	.align		4
.L_0:
        /*0004*/ 	.word	index@(triton_poi_fused_convolution_34)
        /*0008*/ 	.word	0x0000000c


	//----- nvinfo : EIATTR_MIN_STACK_SIZE
	.align		4
.L_1:
        /*000c*/ 	.byte	0x04, 0x12
        /*000e*/ 	.short	(.L_3 - .L_2)
	.align		4
.L_2:
        /*0010*/ 	.word	index@(triton_poi_fused_convolution_34)
        /*0014*/ 	.word	0x00000000


	//----- nvinfo : EIATTR_FRAME_SIZE
	.align		4
.L_3:
        /*0018*/ 	.byte	0x04, 0x11
        /*001a*/ 	.short	(.L_5 - .L_4)
	.align		4
.L_4:
        /*001c*/ 	.word	index@(triton_poi_fused_convolution_34)
        /*0020*/ 	.word	0x00000000


	//----- nvinfo : EIATTR_MIN_STACK_SIZE
	.align		4
.L_5:
        /*0024*/ 	.byte	0x04, 0x12
        /*0026*/ 	.short	(.L_7 - .L_6)
	.align		4
.L_6:
        /*0028*/ 	.word	index@(triton_poi_fused_convolution_34)
        /*002c*/ 	.word	0x00000000
.L_7:


//--------------------- .nv.info.triton_poi_fused_convolution_34 --------------------------
	.section	.nv.info.triton_poi_fused_convolution_34,"",@"SHT_CUDA_INFO"
	.sectionflags	@""
	.align	4


	//----- nvinfo : EIATTR_CUDA_API_VERSION
	.align		4
        /*0000*/ 	.byte	0x04, 0x37
        /*0002*/ 	.short	(.L_9 - .L_8)
.L_8:
        /*0004*/ 	.word	0x0000007c


	//----- nvinfo : EIATTR_KPARAM_INFO
	.align		4
.L_9:
        /*0008*/ 	.byte	0x04, 0x17
        /*000a*/ 	.short	(.L_11 - .L_10)
.L_10:
        /*000c*/ 	.word	0x00000000
        /*0010*/ 	.short	0x0002
        /*0012*/ 	.short	0x0010
        /*0014*/ 	.byte	0x00, 0xf0, 0x11, 0x00


	//----- nvinfo : EIATTR_KPARAM_INFO
	.align		4
.L_11:
        /*0018*/ 	.byte	0x04, 0x17
        /*001a*/ 	.short	(.L_13 - .L_12)
.L_12:
        /*001c*/ 	.word	0x00000000
        /*0020*/ 	.short	0x0001
        /*0022*/ 	.short	0x0008
        /*0024*/ 	.byte	0x00, 0xf4, 0x21, 0x00


	//----- nvinfo : EIATTR_KPARAM_INFO
	.align		4
.L_13:
        /*0028*/ 	.byte	0x04, 0x17
        /*002a*/ 	.short	(.L_15 - .L_14)
.L_14:
        /*002c*/ 	.word	0x00000000
        /*0030*/ 	.short	0x0000
        /*0032*/ 	.short	0x0000
        /*0034*/ 	.byte	0x00, 0xf4, 0x21, 0x00


	//----- nvinfo : EIATTR_SPARSE_MMA_MASK
	.align		4
.L_15:
        /*0038*/ 	.byte	0x03, 0x50
        /*003a*/ 	.short	0x0000


	//----- nvinfo : EIATTR_MAXREG_COUNT
	.align		4
        /*003c*/ 	.byte	0x03, 0x1b
        /*003e*/ 	.short	0x00ff


	//----- nvinfo : EIATTR_EXIT_INSTR_OFFSETS
	.align		4
        /*0040*/ 	.byte	0x04, 0x1c
        /*0042*/ 	.short	(.L_17 - .L_16)


	//   ....[0]....
.L_16:
        /*0044*/ 	.word	0x00000160


	//   ....[1]....
        /*0048*/ 	.word	0x00000180


	//----- nvinfo : EIATTR_REQNTID
	.align		4
.L_17:
        /*004c*/ 	.byte	0x04, 0x10
        /*004e*/ 	.short	(.L_19 - .L_18)
.L_18:
        /*0050*/ 	.word	0x00000080
        /*0054*/ 	.word	0x00000001
        /*0058*/ 	.word	0x00000001


	//----- nvinfo : EIATTR_CBANK_PARAM_SIZE
	.align		4
.L_19:
        /*005c*/ 	.byte	0x03, 0x19
        /*005e*/ 	.short	0x0014


	//----- nvinfo : EIATTR_PARAM_CBANK
	.align		4
        /*0060*/ 	.byte	0x04, 0x0a
        /*0062*/ 	.short	(.L_21 - .L_20)
	.align		4
.L_20:
        /*0064*/ 	.word	index@(.nv.constant0.triton_poi_fused_convolution_34)
        /*0068*/ 	.short	0x0210
        /*006a*/ 	.short	0x0014


	//----- nvinfo : EIATTR_SW_WAR
	.align		4
.L_21:
        /*006c*/ 	.byte	0x04, 0x36
        /*006e*/ 	.short	(.L_23 - .L_22)
.L_22:
        /*0070*/ 	.word	0x00000008
.L_23:


//--------------------- .nv.callgraph             --------------------------
	.section	.nv.callgraph,"",@"SHT_CUDA_CALLGRAPH"
	.align	4
	.sectionentsize	8
	.align		4
        /*0000*/ 	.word	0x00000000
	.align		4
        /*0004*/ 	.word	0xffffffff
	.align		4
        /*0008*/ 	.word	0x00000000
	.align		4
        /*000c*/ 	.word	0xfffffffe
	.align		4
        /*0010*/ 	.word	0x00000000
	.align		4
        /*0014*/ 	.word	0xfffffffd
	.align		4
        /*0018*/ 	.word	0x00000000
	.align		4
        /*001c*/ 	.word	0xfffffffc


//--------------------- .text.triton_poi_fused_convolution_34 --------------------------
	.section	.text.triton_poi_fused_convolution_34,"ax",@progbits
	.align	128
        .global         triton_poi_fused_convolution_34
        .type           triton_poi_fused_convolution_34,@function
        .size           triton_poi_fused_convolution_34,(.L_x_1 - triton_poi_fused_convolution_34)
        .other          triton_poi_fused_convolution_34,@"STO_CUDA_ENTRY STV_DEFAULT"
triton_poi_fused_convolution_34:
.text.triton_poi_fused_convolution_34:
[----:B------:R-:W0:Y:S02]  /*0000*/  LDC R1, c[0x0][0x28] ;  /* 0x00000a00ff017b82 */ /* 0x000e240000000800 */
[----:B------:R-:W1:Y:S01]  /*0010*/  S2R R0, SR_TID.X ;  /* 0x0000000000007919 */ /* 0x000e620000002100 */
[----:B------:R-:W2:Y:S01]  /*0020*/  LDC.64 R2, c[0x0][0x210] ;  /* 0x00008400ff027b82 */ /* 0x000ea20000000a00 */
[----:B------:R-:W-:Y:S01]  /*0030*/  ULDC.64 UR4, c[0x0][0x208] ;  /* 0x0000820000047ab9 */ /* 0x000fe20000000a00 */
[----:B------:R-:W3:Y:S06]  /*0040*/  S2R R7, SR_CTAID.X ;  /* 0x0000000000077919 */ /* 0x000eec0000002500 */
[----:B------:R-:W4:Y:S01]  /*0050*/  LDC.64 R4, c[0x0][0x218] ;  /* 0x00008600ff047b82 */ /* 0x000f220000000a00 */
[----:B-1----:R-:W-:-:S04]  /*0060*/  SHF.L.U32 R0, R0, 0x1, RZ ;  /* 0x0000000100007819 */ /* 0x002fc800000006ff */
[----:B------:R-:W-:-:S04]  /*0070*/  LOP3.LUT R0, R0, 0xfe, RZ, 0xc0, !PT ;  /* 0x000000fe00007812 */ /* 0x000fc800078ec0ff */
[----:B---3--:R-:W-:-:S04]  /*0080*/  LEA R7, R7, R0, 0x8 ;  /* 0x0000000007077211 */ /* 0x008fc800078e40ff */
[C---:B------:R-:W-:Y:S01]  /*0090*/  ISETP.GE.AND P0, PT, R7.reuse, 0x1e60, PT ;  /* 0x00001e600700780c */ /* 0x040fe20003f06270 */
[----:B------:R-:W-:-:S04]  /*00a0*/  IMAD.HI R0, R7, 0x2aaaaaab, RZ ;  /* 0x2aaaaaab07007827 */ /* 0x000fc800078e02ff */
[----:B--2---:R-:W-:Y:S01]  /*00b0*/  IMAD.WIDE R2, R7, 0x4, R2 ;  /* 0x0000000407027825 */ /* 0x004fe200078e0202 */
[----:B------:R-:W-:-:S04]  /*00c0*/  SHF.R.U32.HI R9, RZ, 0x1f, R0 ;  /* 0x0000001fff097819 */ /* 0x000fc80000011600 */
[----:B------:R-:W-:-:S05]  /*00d0*/  LEA.HI R0, R0, R9, RZ, 0x1e ;  /* 0x0000000900007211 */ /* 0x000fca00078ff0ff */
[----:B------:R-:W-:Y:S01]  /*00e0*/  IMAD R9, R0, -0x18, R7 ;  /* 0xffffffe800097824 */ /* 0x000fe200078e0207 */
[----:B------:R-:W-:-:S03]  /*00f0*/  CS2R R6, SRZ ;  /* 0x0000000000067805 */ /* 0x000fc6000001ff00 */
[----:B----4-:R-:W-:Y:S01]  /*0100*/  IMAD.WIDE R4, R9, 0x4, R4 ;  /* 0x0000000409047825 */ /* 0x010fe200078e0204 */
[----:B------:R-:W-:Y:S02]  /*0110*/  CS2R R8, SRZ ;  /* 0x0000000000087805 */ /* 0x000fe4000001ff00 */
[----:B------:R-:W2:Y:S04]  /*0120*/  @!P0 LDG.E.64 R6, desc[UR4][R2.64] ;  /* 0x0000000402068981 */ /* 0x000ea8000c1e1b00 */
[----:B------:R-:W2:Y:S02]  /*0130*/  @!P0 LDG.E.EL.64 R8, desc[UR4][R4.64] ;  /* 0x0000000404088981 */ /* 0x000ea4000c2e1b00 */
[----:B--2---:R-:W-:Y:S01]  /*0140*/  FADD R6, R8, R6 ;  /* 0x0000000608067221 */ /* 0x004fe20000000000 */
[----:B------:R-:W-:Y:S01]  /*0150*/  FADD R7, R9, R7 ;  /* 0x0000000709077221 */ /* 0x000fe20000000000 */
[----:B------:R-:W-:Y:S06]  /*0160*/  @P0 EXIT ;  /* 0x000000000000094d */ /* 0x000fec0003800000 */
[----:B------:R-:W-:Y:S01]  /*0170*/  STG.E.64 desc[UR4][R2.64], R6 ;  /* 0x0000000602007986 */ /* 0x000fe2000c101b04 */
[----:B------:R-:W-:Y:S05]  /*0180*/  EXIT ;  /* 0x000000000000794d */ /* 0x000fea0003800000 */
.L_x_0:
[----:B------:R-:W-:-:S00]  /*0190*/  BRA `(.L_x_0) ;  /* 0xfffffffc00fc7947 */ /* 0x000fc0000383ffff */
[----:B------:R-:W-:-:S00]  /*01a0*/  NOP ;  /* 0x0000000000007918 */ /* 0x000fc00000000000 */
        /* <DEDUP_REMOVED lines=13> */
.L_x_1:


//--------------------- .nv.constant0.triton_poi_fused_convolution_34 --------------------------
	.section	.nv.constant0.triton_poi_fused_convolution_34,"a",@progbits
	.sectionflags	@""
	.align	4
.nv.constant0.triton_poi_fused_convolution_34:
	.zero		548
